	.headerflags	@"EF_CUDA_TEXMODE_UNIFIED EF_CUDA_64BIT_ADDRESS EF_CUDA_ACCELERATORS EF_CUDA_SM90 EF_CUDA_VIRTUAL_SM(EF_CUDA_SM90)"
	.elftype	@"ET_EXEC"


//--------------------- .nv.info                  --------------------------
	.section	.nv.info,"",@"SHT_CUDA_INFO"
	.align	4


	//----- nvinfo : EIATTR_REGCOUNT
	.align		4
        /*0000*/ 	.byte	0x04, 0x2f
        /*0002*/ 	.short	(.L_1 - .L_0)
	.align		4
.L_0:
        /*0004*/ 	.word	index@(triton_poi_fused_mean_0)
        /*0008*/ 	.word	0x00000018


	//----- nvinfo : EIATTR_MIN_STACK_SIZE
	.align		4
.L_1:
        /*000c*/ 	.byte	0x04, 0x12
        /*000e*/ 	.short	(.L_3 - .L_2)
	.align		4
.L_2:
        /*0010*/ 	.word	index@(triton_poi_fused_mean_0)
        /*0014*/ 	.word	0x00000000


	//----- nvinfo : EIATTR_FRAME_SIZE
	.align		4
.L_3:
        /*0018*/ 	.byte	0x04, 0x11
        /*001a*/ 	.short	(.L_5 - .L_4)
	.align		4
.L_4:
        /*001c*/ 	.word	index@(triton_poi_fused_mean_0)
        /*0020*/ 	.word	0x00000000


	//----- nvinfo : EIATTR_MIN_STACK_SIZE
	.align		4
.L_5:
        /*0024*/ 	.byte	0x04, 0x12
        /*0026*/ 	.short	(.L_7 - .L_6)
	.align		4
.L_6:
        /*0028*/ 	.word	index@(triton_poi_fused_mean_0)
        /*002c*/ 	.word	0x00000000
.L_7:


//--------------------- .nv.info.triton_poi_fused_mean_0 --------------------------
	.section	.nv.info.triton_poi_fused_mean_0,"",@"SHT_CUDA_INFO"
	.sectionflags	@""
	.align	4


	//----- nvinfo : EIATTR_CUDA_API_VERSION
	.align		4
        /*0000*/ 	.byte	0x04, 0x37
        /*0002*/ 	.short	(.L_9 - .L_8)
.L_8:
        /*0004*/ 	.word	0x0000007c


	//----- nvinfo : EIATTR_KPARAM_INFO
	.align		4
.L_9:
        /*0008*/ 	.byte	0x04, 0x17
        /*000a*/ 	.short	(.L_11 - .L_10)
.L_10:
        /*000c*/ 	.word	0x00000000
        /*0010*/ 	.short	0x0002
        /*0012*/ 	.short	0x0010
        /*0014*/ 	.byte	0x00, 0xf0, 0x11, 0x00


	//----- nvinfo : EIATTR_KPARAM_INFO
	.align		4
.L_11:
        /*0018*/ 	.byte	0x04, 0x17
        /*001a*/ 	.short	(.L_13 - .L_12)
.L_12:
        /*001c*/ 	.word	0x00000000
        /*0020*/ 	.short	0x0001
        /*0022*/ 	.short	0x0008
        /*0024*/ 	.byte	0x00, 0xf4, 0x21, 0x00


	//----- nvinfo : EIATTR_KPARAM_INFO
	.align		4
.L_13:
        /*0028*/ 	.byte	0x04, 0x17
        /*002a*/ 	.short	(.L_15 - .L_14)
.L_14:
        /*002c*/ 	.word	0x00000000
        /*0030*/ 	.short	0x0000
        /*0032*/ 	.short	0x0000
        /*0034*/ 	.byte	0x00, 0xf4, 0x21, 0x00


	//----- nvinfo : EIATTR_SPARSE_MMA_MASK
	.align		4
.L_15:
        /*0038*/ 	.byte	0x03, 0x50
        /*003a*/ 	.short	0x0000


	//----- nvinfo : EIATTR_MAXREG_COUNT
	.align		4
        /*003c*/ 	.byte	0x03, 0x1b
        /*003e*/ 	.short	0x00ff


	//----- nvinfo : EIATTR_EXIT_INSTR_OFFSETS
	.align		4
        /*0040*/ 	.byte	0x04, 0x1c
        /*0042*/ 	.short	(.L_17 - .L_16)


	//   ....[0]....
.L_16:
        /*0044*/ 	.word	0x00000260


	//   ....[1]....
        /*0048*/ 	.word	0x000002a0


	//----- nvinfo : EIATTR_REQNTID
	.align		4
.L_17:
        /*004c*/ 	.byte	0x04, 0x10
        /*004e*/ 	.short	(.L_19 - .L_18)
.L_18:
        /*0050*/ 	.word	0x00000020
        /*0054*/ 	.word	0x00000001
        /*0058*/ 	.word	0x00000001


	//----- nvinfo : EIATTR_CBANK_PARAM_SIZE
	.align		4
.L_19:
        /*005c*/ 	.byte	0x03, 0x19
        /*005e*/ 	.short	0x0014


	//----- nvinfo : EIATTR_PARAM_CBANK
	.align		4
        /*0060*/ 	.byte	0x04, 0x0a
        /*0062*/ 	.short	(.L_21 - .L_20)
	.align		4
.L_20:
        /*0064*/ 	.word	index@(.nv.constant0.triton_poi_fused_mean_0)
        /*0068*/ 	.short	0x0210
        /*006a*/ 	.short	0x0014


	//----- nvinfo : EIATTR_SW_WAR
	.align		4
.L_21:
        /*006c*/ 	.byte	0x04, 0x36
        /*006e*/ 	.short	(.L_23 - .L_22)
.L_22:
        /*0070*/ 	.word	0x00000008
.L_23:


//--------------------- .nv.callgraph             --------------------------
	.section	.nv.callgraph,"",@"SHT_CUDA_CALLGRAPH"
	.align	4
	.sectionentsize	8
	.align		4
        /*0000*/ 	.word	0x00000000
	.align		4
        /*0004*/ 	.word	0xffffffff
	.align		4
        /*0008*/ 	.word	0x00000000
	.align		4
        /*000c*/ 	.word	0xfffffffe
	.align		4
        /*0010*/ 	.word	0x00000000
	.align		4
        /*0014*/ 	.word	0xfffffffd
	.align		4
        /*0018*/ 	.word	0x00000000
	.align		4
        /*001c*/ 	.word	0xfffffffc


//--------------------- .text.triton_poi_fused_mean_0 --------------------------
	.section	.text.triton_poi_fused_mean_0,"ax",@progbits
	.align	128
        .global         triton_poi_fused_mean_0
        .type           triton_poi_fused_mean_0,@function
        .size           triton_poi_fused_mean_0,(.L_x_1 - triton_poi_fused_mean_0)
        .other          triton_poi_fused_mean_0,@"STO_CUDA_ENTRY STV_DEFAULT"
triton_poi_fused_mean_0:
.text.triton_poi_fused_mean_0:
[----:B------:R-:W0:Y:S02]  /*0000*/  LDC R1, c[0x0][0x28] ;  /* 0x00000a00ff017b82 */ /* 0x000e240000000800 */
[----:B------:R-:W1:Y:S01]  /*0010*/  S2R R0, SR_TID.X ;  /* 0x0000000000007919 */ /* 0x000e620000002100 */
[----:B------:R-:W2:Y:S01]  /*0020*/  LDC.64 R8, c[0x0][0x210] ;  /* 0x00008400ff087b82 */ /* 0x000ea20000000a00 */
[----:B------:R-:W-:Y:S02]  /*0030*/  CS2R R12, SRZ ;  /* 0x00000000000c7805 */ /* 0x000fe4000001ff00 */
[----:B------:R-:W-:Y:S01]  /*0040*/  CS2R R14, SRZ ;  /* 0x00000000000e7805 */ /* 0x000fe2000001ff00 */
[----:B------:R-:W3:Y:S01]  /*0050*/  S2R R11, SR_CTAID.X ;  /* 0x00000000000b7919 */ /* 0x000ee20000002500 */
[----:B------:R-:W-:Y:S01]  /*0060*/  ULDC.64 UR4, c[0x0][0x208] ;  /* 0x0000820000047ab9 */ /* 0x000fe20000000a00 */
[----:B-1----:R-:W-:-:S04]  /*0070*/  SHF.L.U32 R0, R0, 0x1, RZ ;  /* 0x0000000100007819 */ /* 0x002fc800000006ff */
[----:B------:R-:W-:-:S04]  /*0080*/  LOP3.LUT R0, R0, 0x3e, RZ, 0xc0, !PT ;  /* 0x0000003e00007812 */ /* 0x000fc800078ec0ff */
[----:B---3--:R-:W-:-:S04]  /*0090*/  LEA R11, R11, R0, 0x6 ;  /* 0x000000000b0b7211 */ /* 0x008fc800078e30ff */
[----:B------:R-:W-:Y:S02]  /*00a0*/  SHF.R.S32.HI R0, RZ, 0x1f, R11 ;  /* 0x0000001fff007819 */ /* 0x000fe4000001140b */
[----:B------:R-:W-:Y:S02]  /*00b0*/  ISETP.GE.AND P0, PT, R11, 0x40, PT ;  /* 0x000000400b00780c */ /* 0x000fe40003f06270 */
[----:B------:R-:W-:-:S04]  /*00c0*/  LEA.HI R0, R0, R11, RZ, 0x2 ;  /* 0x0000000b00007211 */ /* 0x000fc800078f10ff */
[C---:B------:R-:W-:Y:S02]  /*00d0*/  SHF.L.U32 R2, R0.reuse, 0x2, RZ ;  /* 0x0000000200027819 */ /* 0x040fe400000006ff */
[----:B------:R-:W-:Y:S02]  /*00e0*/  LOP3.LUT R0, R0, 0xfffffffc, RZ, 0xc0, !PT ;  /* 0xfffffffc00007812 */ /* 0x000fe400078ec0ff */
[----:B------:R-:W-:-:S04]  /*00f0*/  LOP3.LUT R2, R2, 0xfffffff0, RZ, 0xc0, !PT ;  /* 0xfffffff002027812 */ /* 0x000fc800078ec0ff */
[----:B------:R-:W-:-:S05]  /*0100*/  IADD3 R7, R2, R11, -R0 ;  /* 0x0000000b02077210 */ /* 0x000fca0007ffe800 */
[C---:B------:R-:W-:Y:S01]  /*0110*/  VIADD R5, R7.reuse, 0x4 ;  /* 0x0000000407057836 */ /* 0x040fe20000000000 */
[----:B------:R-:W-:Y:S01]  /*0120*/  IADD3 R17, R7, 0x8, RZ ;  /* 0x0000000807117810 */ /* 0x000fe20007ffe0ff */
[----:B--2---:R-:W-:Y:S01]  /*0130*/  IMAD.WIDE R2, R7, 0x4, R8 ;  /* 0x0000000407027825 */ /* 0x004fe200078e0208 */
[----:B------:R-:W-:-:S03]  /*0140*/  CS2R R18, SRZ ;  /* 0x0000000000127805 */ /* 0x000fc6000001ff00 */
[--C-:B------:R-:W-:Y:S01]  /*0150*/  IMAD.WIDE R4, R5, 0x4, R8.reuse ;  /* 0x0000000405047825 */ /* 0x100fe200078e0208 */
[----:B------:R1:W2:Y:S03]  /*0160*/  @!P0 LDG.E.64 R12, desc[UR4][R2.64] ;  /* 0x00000004020c8981 */ /* 0x0002a6000c1e1b00 */
[----:B------:R-:W-:Y:S01]  /*0170*/  VIADD R21, R7, 0xc ;  /* 0x0000000c07157836 */ /* 0x000fe20000000000 */
[----:B------:R-:W2:Y:S01]  /*0180*/  @!P0 LDG.E.64 R14, desc[UR4][R4.64] ;  /* 0x00000004040e8981 */ /* 0x000ea2000c1e1b00 */
[----:B------:R-:W-:Y:S01]  /*0190*/  IMAD.WIDE R6, R17, 0x4, R8 ;  /* 0x0000000411067825 */ /* 0x000fe200078e0208 */
[----:B------:R-:W-:-:S03]  /*01a0*/  CS2R R16, SRZ ;  /* 0x0000000000107805 */ /* 0x000fc6000001ff00 */
[----:B------:R-:W-:Y:S01]  /*01b0*/  IMAD.WIDE R8, R21, 0x4, R8 ;  /* 0x0000000415087825 */ /* 0x000fe200078e0208 */
[----:B------:R-:W3:Y:S01]  /*01c0*/  @!P0 LDG.E.64 R18, desc[UR4][R6.64] ;  /* 0x0000000406128981 */ /* 0x000ee2000c1e1b00 */
[----:B-1----:R-:W1:Y:S03]  /*01d0*/  LDC.64 R2, c[0x0][0x218] ;  /* 0x00008600ff027b82 */ /* 0x002e660000000a00 */
[----:B------:R-:W4:Y:S01]  /*01e0*/  @!P0 LDG.E.64 R16, desc[UR4][R8.64] ;  /* 0x0000000408108981 */ /* 0x000f22000c1e1b00 */
[----:B-1----:R-:W-:-:S04]  /*01f0*/  IMAD.WIDE R2, R11, 0x4, R2 ;  /* 0x000000040b027825 */ /* 0x002fc800078e0202 */
[----:B--2---:R-:W-:Y:S01]  /*0200*/  FADD R21, R14, R12 ;  /* 0x0000000c0e157221 */ /* 0x004fe20000000000 */
[----:B------:R-:W-:-:S03]  /*0210*/  FADD R0, R15, R13 ;  /* 0x0000000d0f007221 */ /* 0x000fc60000000000 */
[----:B---3--:R-:W-:Y:S01]  /*0220*/  FADD R21, R21, R18 ;  /* 0x0000001215157221 */ /* 0x008fe20000000000 */
[----:B------:R-:W-:-:S03]  /*0230*/  FADD R0, R0, R19 ;  /* 0x0000001300007221 */ /* 0x000fc60000000000 */
[----:B----4-:R-:W-:Y:S01]  /*0240*/  FADD R16, R21, R16 ;  /* 0x0000001015107221 */ /* 0x010fe20000000000 */
[----:B------:R-:W-:Y:S01]  /*0250*/  FADD R0, R0, R17 ;  /* 0x0000001100007221 */ /* 0x000fe20000000000 */
[----:B------:R-:W-:Y:S06]  /*0260*/  @P0 EXIT ;  /* 0x000000000000094d */ /* 0x000fec0003800000 */
[----:B------:R-:W-:Y:S01]  /*0270*/  FMUL R16, R16, 0.25 ;  /* 0x3e80000010107820 */ /* 0x000fe20000400000 */
[----:B------:R-:W-:-:S05]  /*0280*/  FMUL R17, R0, 0.25 ;  /* 0x3e80000000117820 */ /* 0x000fca0000400000 */
[----:B------:R-:W-:Y:S01]  /*0290*/  STG.E.64 desc[UR4][R2.64], R16 ;  /* 0x0000001002007986 */ /* 0x000fe2000c101b04 */
[----:B------:R-:W-:Y:S05]  /*02a0*/  EXIT ;  /* 0x000000000000794d */ /* 0x000fea0003800000 */
.L_x_0:
[----:B------:R-:W-:-:S00]  /*02b0*/  BRA `(.L_x_0) ;  /* 0xfffffffc00fc7947 */ /* 0x000fc0000383ffff */
[----:B------:R-:W-:-:S00]  /*02c0*/  NOP ;  /* 0x0000000000007918 */ /* 0x000fc00000000000 */
        /* <DEDUP_REMOVED lines=11> */
.L_x_1:


//--------------------- .nv.constant0.triton_poi_fused_mean_0 --------------------------
	.section	.nv.constant0.triton_poi_fused_mean_0,"a",@progbits
	.sectionflags	@""
	.align	4
.nv.constant0.triton_poi_fused_mean_0:
	.zero		548
